	.headerflags	@"EF_CUDA_TEXMODE_UNIFIED EF_CUDA_64BIT_ADDRESS EF_CUDA_ACCELERATORS EF_CUDA_SM90 EF_CUDA_VIRTUAL_SM(EF_CUDA_SM90)"
	.elftype	@"ET_EXEC"


//--------------------- .nv.info                  --------------------------
	.section	.nv.info,"",@"SHT_CUDA_INFO"
	.align	4


	//----- nvinfo : EIATTR_REGCOUNT
	.align		4
        /*0000*/ 	.byte	0x04, 0x2f
        /*0002*/ 	.short	(.L_2 - .L_1)
	.align		4
.L_1:
        /*0004*/ 	.word	index@(triton_poi_fused_add_div_native_layer_norm_8)
        /*0008*/ 	.word	0x0000001c


	//----- nvinfo : EIATTR_MIN_STACK_SIZE
	.align		4
.L_2:
        /*000c*/ 	.byte	0x04, 0x12
        /*000e*/ 	.short	(.L_4 - .L_3)
	.align		4
.L_3:
        /*0010*/ 	.word	index@(triton_poi_fused_add_div_native_layer_norm_8)
        /*0014*/ 	.word	0x00000000


	//----- nvinfo : EIATTR_FRAME_SIZE
	.align		4
.L_4:
        /*0018*/ 	.byte	0x04, 0x11
        /*001a*/ 	.short	(.L_6 - .L_5)
	.align		4
.L_5:
        /*001c*/ 	.word	index@(triton_poi_fused_add_div_native_layer_norm_8)
        /*0020*/ 	.word	0x00000000


	//----- nvinfo : EIATTR_MIN_STACK_SIZE
	.align		4
.L_6:
        /*0024*/ 	.byte	0x04, 0x12
        /*0026*/ 	.short	(.L_8 - .L_7)
	.align		4
.L_7:
        /*0028*/ 	.word	index@(triton_poi_fused_add_div_native_layer_norm_8)
        /*002c*/ 	.word	0x00000000
.L_8:


//--------------------- .nv.info.triton_poi_fused_add_div_native_layer_norm_8 --------------------------
	.section	.nv.info.triton_poi_fused_add_div_native_layer_norm_8,"",@"SHT_CUDA_INFO"
	.sectionflags	@""
	.align	4


	//----- nvinfo : EIATTR_CUDA_API_VERSION
	.align		4
        /*0000*/ 	.byte	0x04, 0x37
        /*0002*/ 	.short	(.L_10 - .L_9)
.L_9:
        /*0004*/ 	.word	0x0000007c


	//----- nvinfo : EIATTR_KPARAM_INFO
	.align		4
.L_10:
        /*0008*/ 	.byte	0x04, 0x17
        /*000a*/ 	.short	(.L_12 - .L_11)
.L_11:
        /*000c*/ 	.word	0x00000000
        /*0010*/ 	.short	0x0008
        /*0012*/ 	.short	0x0040
        /*0014*/ 	.byte	0x00, 0xf0, 0x11, 0x00


	//----- nvinfo : EIATTR_KPARAM_INFO
	.align		4
.L_12:
        /*0018*/ 	.byte	0x04, 0x17
        /*001a*/ 	.short	(.L_14 - .L_13)
.L_13:
        /*001c*/ 	.word	0x00000000
        /*0020*/ 	.short	0x0007
        /*0022*/ 	.short	0x0038
        /*0024*/ 	.byte	0x00, 0xf4, 0x21, 0x00


	//----- nvinfo : EIATTR_KPARAM_INFO
	.align		4
.L_14:
        /*0028*/ 	.byte	0x04, 0x17
        /*002a*/ 	.short	(.L_16 - .L_15)
.L_15:
        /*002c*/ 	.word	0x00000000
        /*0030*/ 	.short	0x0006
        /*0032*/ 	.short	0x0030
        /*0034*/ 	.byte	0x00, 0xf4, 0x21, 0x00


	//----- nvinfo : EIATTR_KPARAM_INFO
	.align		4
.L_16:
        /*0038*/ 	.byte	0x04, 0x17
        /*003a*/ 	.short	(.L_18 - .L_17)
.L_17:
        /*003c*/ 	.word	0x00000000
        /*0040*/ 	.short	0x0005
        /*0042*/ 	.short	0x0028
        /*0044*/ 	.byte	0x00, 0xf4, 0x21, 0x00


	//----- nvinfo : EIATTR_KPARAM_INFO
	.align		4
.L_18:
        /*0048*/ 	.byte	0x04, 0x17
        /*004a*/ 	.short	(.L_20 - .L_19)
.L_19:
        /*004c*/ 	.word	0x00000000
        /*0050*/ 	.short	0x0004
        /*0052*/ 	.short	0x0020
        /*0054*/ 	.byte	0x00, 0xf4, 0x21, 0x00


	//----- nvinfo : EIATTR_KPARAM_INFO
	.align		4
.L_20:
        /*0058*/ 	.byte	0x04, 0x17
        /*005a*/ 	.short	(.L_22 - .L_21)
.L_21:
        /*005c*/ 	.word	0x00000000
        /*0060*/ 	.short	0x0003
        /*0062*/ 	.short	0x0018
        /*0064*/ 	.byte	0x00, 0xf4, 0x21, 0x00


	//----- nvinfo : EIATTR_KPARAM_INFO
	.align		4
.L_22:
        /*0068*/ 	.byte	0x04, 0x17
        /*006a*/ 	.short	(.L_24 - .L_23)
.L_23:
        /*006c*/ 	.word	0x00000000
        /*0070*/ 	.short	0x0002
        /*0072*/ 	.short	0x0010
        /*0074*/ 	.byte	0x00, 0xf4, 0x21, 0x00


	//----- nvinfo : EIATTR_KPARAM_INFO
	.align		4
.L_24:
        /*0078*/ 	.byte	0x04, 0x17
        /*007a*/ 	.short	(.L_26 - .L_25)
.L_25:
        /*007c*/ 	.word	0x00000000
        /*0080*/ 	.short	0x0001
        /*0082*/ 	.short	0x0008
        /*0084*/ 	.byte	0x00, 0xf4, 0x21, 0x00


	//----- nvinfo : EIATTR_KPARAM_INFO
	.align		4
.L_26:
        /*0088*/ 	.byte	0x04, 0x17
        /*008a*/ 	.short	(.L_28 - .L_27)
.L_27:
        /*008c*/ 	.word	0x00000000
        /*0090*/ 	.short	0x0000
        /*0092*/ 	.short	0x0000
        /*0094*/ 	.byte	0x00, 0xf4, 0x21, 0x00


	//----- nvinfo : EIATTR_SPARSE_MMA_MASK
	.align		4
.L_28:
        /*0098*/ 	.byte	0x03, 0x50
        /*009a*/ 	.short	0x0000


	//----- nvinfo : EIATTR_MAXREG_COUNT
	.align		4
        /*009c*/ 	.byte	0x03, 0x1b
        /*009e*/ 	.short	0x00ff


	//----- nvinfo : EIATTR_EXIT_INSTR_OFFSETS
	.align		4
        /*00a0*/ 	.byte	0x04, 0x1c
        /*00a2*/ 	.short	(.L_30 - .L_29)


	//   ....[0]....
.L_29:
        /*00a4*/ 	.word	0x000002f0


	//   ....[1]....
        /*00a8*/ 	.word	0x00000310


	//----- nvinfo : EIATTR_REQNTID
	.align		4
.L_30:
        /*00ac*/ 	.byte	0x04, 0x10
        /*00ae*/ 	.short	(.L_32 - .L_31)
.L_31:
        /*00b0*/ 	.word	0x00000080
        /*00b4*/ 	.word	0x00000001
        /*00b8*/ 	.word	0x00000001


	//----- nvinfo : EIATTR_CBANK_PARAM_SIZE
	.align		4
.L_32:
        /*00bc*/ 	.byte	0x03, 0x19
        /*00be*/ 	.short	0x0044


	//----- nvinfo : EIATTR_PARAM_CBANK
	.align		4
        /*00c0*/ 	.byte	0x04, 0x0a
        /*00c2*/ 	.short	(.L_34 - .L_33)
	.align		4
.L_33:
        /*00c4*/ 	.word	index@(.nv.constant0.triton_poi_fused_add_div_native_layer_norm_8)
        /*00c8*/ 	.short	0x0210
        /*00ca*/ 	.short	0x0044


	//----- nvinfo : EIATTR_SW_WAR
	.align		4
.L_34:
        /*00cc*/ 	.byte	0x04, 0x36
        /*00ce*/ 	.short	(.L_36 - .L_35)
.L_35:
        /*00d0*/ 	.word	0x00000008
.L_36:


//--------------------- .nv.callgraph             --------------------------
	.section	.nv.callgraph,"",@"SHT_CUDA_CALLGRAPH"
	.align	4
	.sectionentsize	8
	.align		4
        /*0000*/ 	.word	0x00000000
	.align		4
        /*0004*/ 	.word	0xffffffff
	.align		4
        /*0008*/ 	.word	0x00000000
	.align		4
        /*000c*/ 	.word	0xfffffffe
	.align		4
        /*0010*/ 	.word	0x00000000
	.align		4
        /*0014*/ 	.word	0xfffffffd
	.align		4
        /*0018*/ 	.word	0x00000000
	.align		4
        /*001c*/ 	.word	0xfffffffc


//--------------------- .nv.constant4             --------------------------
	.section	.nv.constant4,"a",@progbits
	.align	8
	.align		8
.nv.constant4:
        /*0000*/ 	.dword	_$_str


//--------------------- .text.triton_poi_fused_add_div_native_layer_norm_8 --------------------------
	.section	.text.triton_poi_fused_add_div_native_layer_norm_8,"ax",@progbits
	.align	128
        .global         triton_poi_fused_add_div_native_layer_norm_8
        .type           triton_poi_fused_add_div_native_layer_norm_8,@function
        .size           triton_poi_fused_add_div_native_layer_norm_8,(.L_x_1 - triton_poi_fused_add_div_native_layer_norm_8)
        .other          triton_poi_fused_add_div_native_layer_norm_8,@"STO_CUDA_ENTRY STV_DEFAULT"
triton_poi_fused_add_div_native_layer_norm_8:
.text.triton_poi_fused_add_div_native_layer_norm_8:
[----:B------:R-:W0:Y:S01]  /*0000*/  LDC R1, c[0x0][0x28] ;  /* 0x00000a00ff017b82 */ /* 0x000e220000000800 */
[----:B------:R-:W1:Y:S07]  /*0010*/  S2R R11, SR_TID.X ;  /* 0x00000000000b7919 */ /* 0x000e6e0000002100 */
[----:B------:R-:W2:Y:S01]  /*0020*/  LDC.64 R14, c[0x0][0x230] ;  /* 0x00008c00ff0e7b82 */ /* 0x000ea20000000a00 */
[----:B------:R-:W-:Y:S01]  /*0030*/  ULDC.64 UR4, c[0x0][0x208] ;  /* 0x0000820000047ab9 */ /* 0x000fe20000000a00 */
[----:B------:R-:W3:Y:S06]  /*0040*/  S2R R0, SR_CTAID.X ;  /* 0x0000000000007919 */ /* 0x000eec0000002500 */
[----:B------:R-:W4:Y:S08]  /*0050*/  LDC.64 R16, c[0x0][0x218] ;  /* 0x00008600ff107b82 */ /* 0x000f300000000a00 */
[----:B------:R-:W5:Y:S08]  /*0060*/  LDC.64 R12, c[0x0][0x220] ;  /* 0x00008800ff0c7b82 */ /* 0x000f700000000a00 */
[----:B------:R-:W5:Y:S01]  /*0070*/  LDC.64 R8, c[0x0][0x210] ;  /* 0x00008400ff087b82 */ /* 0x000f620000000a00 */
[----:B-1----:R-:W-:-:S07]  /*0080*/  LOP3.LUT R11, R11, 0x7f, RZ, 0xc0, !PT ;  /* 0x0000007f0b0b7812 */ /* 0x002fce00078ec0ff */
[----:B------:R-:W1:Y:S01]  /*0090*/  LDC.64 R6, c[0x0][0x228] ;  /* 0x00008a00ff067b82 */ /* 0x000e620000000a00 */
[----:B---3--:R-:W-:-:S04]  /*00a0*/  LEA R11, R0, R11, 0x7 ;  /* 0x0000000b000b7211 */ /* 0x008fc800078e38ff */
[----:B------:R-:W-:-:S03]  /*00b0*/  SHF.R.S32.HI R0, RZ, 0x1f, R11 ;  /* 0x0000001fff007819 */ /* 0x000fc6000001140b */
[----:B------:R-:W3:Y:S01]  /*00c0*/  LDC.64 R4, c[0x0][0x238] ;  /* 0x00008e00ff047b82 */ /* 0x000ee20000000a00 */
[C---:B------:R-:W-:Y:S01]  /*00d0*/  ISETP.GE.AND P0, PT, R11.reuse, 0x100, PT ;  /* 0x000001000b00780c */ /* 0x040fe20003f06270 */
[----:B----4-:R-:W-:Y:S01]  /*00e0*/  IMAD.WIDE R20, R11, 0x4, R16 ;  /* 0x000000040b147825 */ /* 0x010fe200078e0210 */
[----:B------:R-:W-:-:S04]  /*00f0*/  LEA.HI R0, R0, R11, RZ, 0x2 ;  /* 0x0000000b00007211 */ /* 0x000fc800078f10ff */
[----:B------:R-:W-:Y:S01]  /*0100*/  SHF.R.S32.HI R19, RZ, 0x2, R0 ;  /* 0x00000002ff137819 */ /* 0x000fe20000011400 */
[----:B------:R-:W4:Y:S01]  /*0110*/  LDC.64 R2, c[0x0][0x240] ;  /* 0x00009000ff027b82 */ /* 0x000f220000000a00 */
[----:B------:R-:W-:Y:S01]  /*0120*/  LOP3.LUT R10, R0, 0xfffffffc, RZ, 0xc0, !PT ;  /* 0xfffffffc000a7812 */ /* 0x000fe200078ec0ff */
[----:B------:R-:W-:Y:S02]  /*0130*/  HFMA2.MMA R0, -RZ, RZ, 0, 0 ;  /* 0x00000000ff007435 */ /* 0x000fe400000001ff */
[----:B--2---:R-:W-:Y:S01]  /*0140*/  IMAD.WIDE R24, R19, 0x4, R14 ;  /* 0x0000000413187825 */ /* 0x004fe200078e020e */
[----:B------:R-:W-:Y:S02]  /*0150*/  IADD3 R15, R11, -R10, RZ ;  /* 0x8000000a0b0f7210 */ /* 0x000fe40007ffe0ff */
[----:B------:R-:W-:Y:S02]  /*0160*/  CS2R R16, SRZ ;  /* 0x0000000000107805 */ /* 0x000fe4000001ff00 */
[----:B------:R-:W-:-:S03]  /*0170*/  MOV R10, RZ ;  /* 0x000000ff000a7202 */ /* 0x000fc60000000f00 */
[----:B------:R-:W2:Y:S01]  /*0180*/  @!P0 LDG.E.EL R0, desc[UR4][R24.64] ;  /* 0x0000000418008981 */ /* 0x000ea2000c2e1900 */
[----:B-----5:R-:W-:Y:S01]  /*0190*/  IMAD.WIDE R22, R15, 0x4, R12 ;  /* 0x000000040f167825 */ /* 0x020fe200078e020c */
[----:B------:R-:W-:Y:S02]  /*01a0*/  CS2R R12, SRZ ;  /* 0x00000000000c7805 */ /* 0x000fe4000001ff00 */
[----:B------:R-:W5:Y:S01]  /*01b0*/  @!P0 LDG.E R10, desc[UR4][R20.64] ;  /* 0x00000004140a8981 */ /* 0x000f62000c1e1900 */
[----:B0-----:R-:W-:-:S03]  /*01c0*/  IMAD.WIDE R8, R11, 0x4, R8 ;  /* 0x000000040b087825 */ /* 0x001fc600078e0208 */
[----:B------:R-:W5:Y:S01]  /*01d0*/  @!P0 LDG.E.EL R17, desc[UR4][R22.64] ;  /* 0x0000000416118981 */ /* 0x000f62000c2e1900 */
[----:B-1----:R-:W-:Y:S01]  /*01e0*/  IMAD.WIDE R6, R19, 0x4, R6 ;  /* 0x0000000413067825 */ /* 0x002fe200078e0206 */
[----:B------:R-:W-:Y:S02]  /*01f0*/  HFMA2.MMA R19, -RZ, RZ, 0, 0 ;  /* 0x00000000ff137435 */ /* 0x000fe400000001ff */
[----:B------:R-:W5:Y:S01]  /*0200*/  @!P0 LDG.E R12, desc[UR4][R8.64] ;  /* 0x00000004080c8981 */ /* 0x000f62000c1e1900 */
[----:B---3--:R-:W-:-:S03]  /*0210*/  IMAD.WIDE R4, R15, 0x4, R4 ;  /* 0x000000040f047825 */ /* 0x008fc600078e0204 */
[----:B------:R-:W3:Y:S01]  /*0220*/  @!P0 LDG.E.EL R13, desc[UR4][R6.64] ;  /* 0x00000004060d8981 */ /* 0x000ee2000c2e1900 */
[----:B----4-:R-:W-:Y:S02]  /*0230*/  IMAD.WIDE R14, R15, 0x4, R2 ;  /* 0x000000040f0e7825 */ /* 0x010fe400078e0202 */
[----:B------:R-:W0:Y:S01]  /*0240*/  LDC.64 R2, c[0x0][0x248] ;  /* 0x00009200ff027b82 */ /* 0x000e220000000a00 */
[----:B------:R-:W4:Y:S04]  /*0250*/  @!P0 LDG.E.EL R16, desc[UR4][R4.64] ;  /* 0x0000000404108981 */ /* 0x000f28000c2e1900 */
[----:B------:R-:W4:Y:S01]  /*0260*/  @!P0 LDG.E.EL R19, desc[UR4][R14.64] ;  /* 0x000000040e138981 */ /* 0x000f22000c2e1900 */
[----:B0-----:R-:W-:-:S04]  /*0270*/  IMAD.WIDE R2, R11, 0x4, R2 ;  /* 0x000000040b027825 */ /* 0x001fc800078e0202 */
[----:B--2---:R-:W-:-:S06]  /*0280*/  FADD R0, R0, 9.9999997473787516356e-06 ;  /* 0x3727c5ac00007421 */ /* 0x004fcc0000000000 */
[----:B------:R-:W0:Y:S01]  /*0290*/  MUFU.RSQ R0, R0 ;  /* 0x0000000000007308 */ /* 0x000e220000001400 */
[----:B-----5:R-:W-:-:S04]  /*02a0*/  FADD R17, R17, R10 ;  /* 0x0000000a11117221 */ /* 0x020fc80000000000 */
[----:B------:R-:W-:-:S04]  /*02b0*/  FADD R12, R17, R12 ;  /* 0x0000000c110c7221 */ /* 0x000fc80000000000 */
[----:B---3--:R-:W-:-:S04]  /*02c0*/  FADD R13, R12, -R13 ;  /* 0x8000000d0c0d7221 */ /* 0x008fc80000000000 */
[----:B0-----:R-:W-:-:S04]  /*02d0*/  FMUL R6, R0, R13 ;  /* 0x0000000d00067220 */ /* 0x001fc80000400000 */
[----:B----4-:R-:W-:Y:S01]  /*02e0*/  FFMA R19, R6, R16, R19 ;  /* 0x0000001006137223 */ /* 0x010fe20000000013 */
[----:B------:R-:W-:Y:S06]  /*02f0*/  @P0 EXIT ;  /* 0x000000000000094d */ /* 0x000fec0003800000 */
[----:B------:R-:W-:Y:S01]  /*0300*/  STG.E desc[UR4][R2.64], R19 ;  /* 0x0000001302007986 */ /* 0x000fe2000c101904 */
[----:B------:R-:W-:Y:S05]  /*0310*/  EXIT ;  /* 0x000000000000794d */ /* 0x000fea0003800000 */
.L_x_0:
[----:B------:R-:W-:-:S00]  /*0320*/  BRA `(.L_x_0) ;  /* 0xfffffffc00fc7947 */ /* 0x000fc0000383ffff */
[----:B------:R-:W-:-:S00]  /*0330*/  NOP ;  /* 0x0000000000007918 */ /* 0x000fc00000000000 */
        /* <DEDUP_REMOVED lines=12> */
.L_x_1:


//--------------------- .nv.global.init           --------------------------
	.section	.nv.global.init,"aw",@progbits
.nv.global.init:
	.type		_$_str,@object
	.size		_$_str,(.L_0 - _$_str)
_$_str:
        /*0000*/ 	.byte	0x5f, 0x5f, 0x43, 0x55, 0x44, 0x41, 0x5f, 0x46, 0x54, 0x5a, 0x00
.L_0:


//--------------------- .nv.constant0.triton_poi_fused_add_div_native_layer_norm_8 --------------------------
	.section	.nv.constant0.triton_poi_fused_add_div_native_layer_norm_8,"a",@progbits
	.sectionflags	@""
	.align	4
.nv.constant0.triton_poi_fused_add_div_native_layer_norm_8:
	.zero		596
